//
// Generated by NVIDIA NVVM Compiler
//
// Compiler Build ID: CL-36424714
// Cuda compilation tools, release 13.0, V13.0.88
// Based on NVVM 20.0.0
//

.version 9.0
.target sm_100
.address_size 64

	// .globl	reduce_kernel
// _ZZ13reduce_kernelE10thread_sum has been demoted

.visible .entry reduce_kernel(
	.param .u64 .ptr .align 1 reduce_kernel_param_0,
	.param .u64 .ptr .align 1 reduce_kernel_param_1,
	.param .u32 reduce_kernel_param_2
)
{
	.reg .pred 	%p<16>;
	.reg .b32 	%r<36>;
	.reg .b32 	%f<50>;
	.reg .b64 	%rd<15>;
	// demoted variable
	.shared .align 4 .b8 _ZZ13reduce_kernelE10thread_sum[1024];
	ld.param.u64 	%rd2, [reduce_kernel_param_0];
	ld.param.u64 	%rd3, [reduce_kernel_param_1];
	ld.param.u32 	%r15, [reduce_kernel_param_2];
	cvta.to.global.u64 	%rd1, %rd3;
	mov.u32 	%r1, %tid.x;
	mov.u32 	%r2, %ctaid.x;
	shl.b32 	%r16, %r2, 8;
	add.s32 	%r34, %r16, %r1;
	mov.u32 	%r17, %nctaid.x;
	shl.b32 	%r4, %r17, 8;
	setp.ge.s32 	%p1, %r34, %r15;
	mov.f32 	%f49, 0f00000000;
	@%p1 bra 	$L__BB0_7;
	add.s32 	%r18, %r34, %r4;
	max.s32 	%r19, %r15, %r18;
	setp.lt.s32 	%p2, %r18, %r15;
	selp.u32 	%r20, 1, 0, %p2;
	add.s32 	%r21, %r18, %r20;
	sub.s32 	%r22, %r19, %r21;
	div.u32 	%r23, %r22, %r4;
	add.s32 	%r5, %r23, %r20;
	and.b32  	%r24, %r5, 3;
	setp.eq.s32 	%p3, %r24, 3;
	mov.f32 	%f49, 0f00000000;
	@%p3 bra 	$L__BB0_4;
	add.s32 	%r25, %r5, 1;
	and.b32  	%r26, %r25, 3;
	neg.s32 	%r32, %r26;
	mov.f32 	%f49, 0f00000000;
$L__BB0_3:
	.pragma "nounroll";
	mul.wide.s32 	%rd4, %r34, 4;
	add.s64 	%rd5, %rd1, %rd4;
	ld.global.f32 	%f12, [%rd5];
	add.f32 	%f49, %f49, %f12;
	add.s32 	%r34, %r34, %r4;
	add.s32 	%r32, %r32, 1;
	setp.ne.s32 	%p4, %r32, 0;
	@%p4 bra 	$L__BB0_3;
$L__BB0_4:
	setp.lt.u32 	%p5, %r5, 3;
	@%p5 bra 	$L__BB0_7;
	mul.wide.s32 	%rd8, %r4, 4;
$L__BB0_6:
	mul.wide.s32 	%rd6, %r34, 4;
	add.s64 	%rd7, %rd1, %rd6;
	ld.global.f32 	%f13, [%rd7];
	add.f32 	%f14, %f49, %f13;
	add.s32 	%r27, %r34, %r4;
	add.s64 	%rd9, %rd7, %rd8;
	ld.global.f32 	%f15, [%rd9];
	add.f32 	%f16, %f14, %f15;
	add.s32 	%r28, %r27, %r4;
	add.s64 	%rd10, %rd9, %rd8;
	ld.global.f32 	%f17, [%rd10];
	add.f32 	%f18, %f16, %f17;
	add.s32 	%r29, %r28, %r4;
	add.s64 	%rd11, %rd10, %rd8;
	ld.global.f32 	%f19, [%rd11];
	add.f32 	%f49, %f18, %f19;
	add.s32 	%r34, %r29, %r4;
	setp.lt.s32 	%p6, %r34, %r15;
	@%p6 bra 	$L__BB0_6;
$L__BB0_7:
	shl.b32 	%r30, %r1, 2;
	mov.u32 	%r31, _ZZ13reduce_kernelE10thread_sum;
	add.s32 	%r14, %r31, %r30;
	st.shared.f32 	[%r14], %f49;
	bar.sync 	0;
	setp.gt.u32 	%p7, %r1, 127;
	@%p7 bra 	$L__BB0_9;
	ld.shared.f32 	%f20, [%r14+512];
	ld.shared.f32 	%f21, [%r14];
	add.f32 	%f22, %f20, %f21;
	st.shared.f32 	[%r14], %f22;
$L__BB0_9:
	bar.sync 	0;
	setp.gt.u32 	%p8, %r1, 63;
	@%p8 bra 	$L__BB0_11;
	ld.shared.f32 	%f23, [%r14+256];
	ld.shared.f32 	%f24, [%r14];
	add.f32 	%f25, %f23, %f24;
	st.shared.f32 	[%r14], %f25;
$L__BB0_11:
	bar.sync 	0;
	setp.gt.u32 	%p9, %r1, 31;
	@%p9 bra 	$L__BB0_13;
	ld.shared.f32 	%f26, [%r14+128];
	ld.shared.f32 	%f27, [%r14];
	add.f32 	%f28, %f26, %f27;
	st.shared.f32 	[%r14], %f28;
$L__BB0_13:
	bar.sync 	0;
	setp.gt.u32 	%p10, %r1, 15;
	@%p10 bra 	$L__BB0_15;
	ld.shared.f32 	%f29, [%r14+64];
	ld.shared.f32 	%f30, [%r14];
	add.f32 	%f31, %f29, %f30;
	st.shared.f32 	[%r14], %f31;
$L__BB0_15:
	bar.sync 	0;
	setp.gt.u32 	%p11, %r1, 7;
	@%p11 bra 	$L__BB0_17;
	ld.shared.f32 	%f32, [%r14+32];
	ld.shared.f32 	%f33, [%r14];
	add.f32 	%f34, %f32, %f33;
	st.shared.f32 	[%r14], %f34;
$L__BB0_17:
	bar.sync 	0;
	setp.gt.u32 	%p12, %r1, 3;
	@%p12 bra 	$L__BB0_19;
	ld.shared.f32 	%f35, [%r14+16];
	ld.shared.f32 	%f36, [%r14];
	add.f32 	%f37, %f35, %f36;
	st.shared.f32 	[%r14], %f37;
$L__BB0_19:
	bar.sync 	0;
	setp.gt.u32 	%p13, %r1, 1;
	@%p13 bra 	$L__BB0_21;
	ld.shared.f32 	%f38, [%r14+8];
	ld.shared.f32 	%f39, [%r14];
	add.f32 	%f40, %f38, %f39;
	st.shared.f32 	[%r14], %f40;
$L__BB0_21:
	bar.sync 	0;
	setp.ne.s32 	%p14, %r1, 0;
	@%p14 bra 	$L__BB0_23;
	ld.shared.f32 	%f41, [_ZZ13reduce_kernelE10thread_sum+4];
	ld.shared.f32 	%f42, [%r14];
	add.f32 	%f43, %f41, %f42;
	st.shared.f32 	[%r14], %f43;
$L__BB0_23:
	setp.ne.s32 	%p15, %r1, 0;
	bar.sync 	0;
	@%p15 bra 	$L__BB0_25;
	ld.shared.f32 	%f44, [_ZZ13reduce_kernelE10thread_sum];
	cvta.to.global.u64 	%rd12, %rd2;
	mul.wide.u32 	%rd13, %r2, 4;
	add.s64 	%rd14, %rd12, %rd13;
	st.global.f32 	[%rd14], %f44;
$L__BB0_25:
	ret;

}


// ===== COMPILED SASS (sm_100) =====

	.target	sm_100

	.elftype	@"ET_EXEC"


//--------------------- .note.nv.tkinfo           --------------------------
	.section	.note.nv.tkinfo,"",@"SHT_NOTE"
	.sectionflags	@"SHF_NOTE_NV_TKINFO"
	.tkinfo
        /*0018*/ 	.word	0x00000002
        /*0030*/ 	.string	""
        /*0030*/ 	.string	"ptxas"
        /*0030*/ 	.string	"Cuda compilation tools, release 13.0, V13.0.88"
        /*0030*/ 	.string	"Build cuda_13.0.r13.0/compiler.36424714_0"
        /*0030*/ 	.string	"-arch sm_100 -m 64 "



//--------------------- .note.nv.cuinfo           --------------------------
	.section	.note.nv.cuinfo,"",@"SHT_NOTE"
	.sectionflags	@"SHF_NOTE_NV_CUINFO"
        /*0018*/ 	.short	0x0002
        /*001a*/ 	.short	0x0064
        /*001c*/ 	.short	0x0082
	.zero		2


//--------------------- .nv.info                  --------------------------
	.section	.nv.info,"",@"SHT_CUDA_INFO"
	.align	4


	//----- nvinfo : EIATTR_REGCOUNT
	.align		4
        /*0000*/ 	.byte	0x04, 0x2f
        /*0002*/ 	.short	(.L_1 - .L_0)
	.align		4
.L_0:
        /*0004*/ 	.word	index@(reduce_kernel)
        /*0008*/ 	.word	0x00000010


	//----- nvinfo : EIATTR_FRAME_SIZE
	.align		4
.L_1:
        /*000c*/ 	.byte	0x04, 0x11
        /*000e*/ 	.short	(.L_3 - .L_2)
	.align		4
.L_2:
        /*0010*/ 	.word	index@(reduce_kernel)
        /*0014*/ 	.word	0x00000000


	//----- nvinfo : EIATTR_MIN_STACK_SIZE
	.align		4
.L_3:
        /*0018*/ 	.byte	0x04, 0x12
        /*001a*/ 	.short	(.L_5 - .L_4)
	.align		4
.L_4:
        /*001c*/ 	.word	index@(reduce_kernel)
        /*0020*/ 	.word	0x00000000
.L_5:


//--------------------- .nv.compat                --------------------------
	.section	.nv.compat,"",@"SHT_CUDA_COMPAT_INFO"
	.align	4
        /*0000*/ 	.byte	0x02, 0x09, 0x00, 0x00, 0x02, 0x02, 0x01, 0x00, 0x02, 0x05, 0x05, 0x00, 0x03, 0x07, 0x01, 0x01
        /*0010*/ 	.byte	0x02, 0x03, 0x00, 0x00, 0x02, 0x06, 0x01, 0x00, 0x04, 0x0b, 0x08, 0x00, 0x09, 0x00, 0x00, 0x00
        /*0020*/ 	.byte	0x00, 0x00, 0x00, 0x00


//--------------------- .nv.info.reduce_kernel    --------------------------
	.section	.nv.info.reduce_kernel,"",@"SHT_CUDA_INFO"
	.sectionflags	@""
	.align	4


	//----- nvinfo : EIATTR_CUDA_API_VERSION
	.align		4
        /*0000*/ 	.byte	0x04, 0x37
        /*0002*/ 	.short	(.L_7 - .L_6)
.L_6:
        /*0004*/ 	.word	0x00000082


	//----- nvinfo : EIATTR_KPARAM_INFO
	.align		4
.L_7:
        /*0008*/ 	.byte	0x04, 0x17
        /*000a*/ 	.short	(.L_9 - .L_8)
.L_8:
        /*000c*/ 	.word	0x00000000
        /*0010*/ 	.short	0x0002
        /*0012*/ 	.short	0x0010
        /*0014*/ 	.byte	0x00, 0xf0, 0x11, 0x00


	//----- nvinfo : EIATTR_KPARAM_INFO
	.align		4
.L_9:
        /*0018*/ 	.byte	0x04, 0x17
        /*001a*/ 	.short	(.L_11 - .L_10)
.L_10:
        /*001c*/ 	.word	0x00000000
        /*0020*/ 	.short	0x0001
        /*0022*/ 	.short	0x0008
        /*0024*/ 	.byte	0x00, 0xf5, 0x21, 0x00


	//----- nvinfo : EIATTR_KPARAM_INFO
	.align		4
.L_11:
        /*0028*/ 	.byte	0x04, 0x17
        /*002a*/ 	.short	(.L_13 - .L_12)
.L_12:
        /*002c*/ 	.word	0x00000000
        /*0030*/ 	.short	0x0000
        /*0032*/ 	.short	0x0000
        /*0034*/ 	.byte	0x00, 0xf5, 0x21, 0x00


	//----- nvinfo : EIATTR_SPARSE_MMA_MASK
	.align		4
.L_13:
        /*0038*/ 	.byte	0x03, 0x50
        /*003a*/ 	.short	0x0000


	//----- nvinfo : EIATTR_MAXREG_COUNT
	.align		4
        /*003c*/ 	.byte	0x03, 0x1b
        /*003e*/ 	.short	0x00ff


	//----- nvinfo : EIATTR_NUM_BARRIERS
	.align		4
        /*0040*/ 	.byte	0x02, 0x4c
        /*0042*/ 	.byte	0x01
	.zero		1


	//----- nvinfo : EIATTR_MERCURY_ISA_VERSION
	.align		4
        /*0044*/ 	.byte	0x03, 0x5f
        /*0046*/ 	.short	0x0101


	//----- nvinfo : EIATTR_VRC_CTA_INIT_COUNT
	.align		4
        /*0048*/ 	.byte	0x02, 0x4a
	.zero		1
	.zero		1


	//----- nvinfo : EIATTR_EXIT_INSTR_OFFSETS
	.align		4
        /*004c*/ 	.byte	0x04, 0x1c
        /*004e*/ 	.short	(.L_15 - .L_14)


	//   ....[0]....
.L_14:
        /*0050*/ 	.word	0x00000800


	//   ....[1]....
        /*0054*/ 	.word	0x00000850


	//----- nvinfo : EIATTR_CRS_STACK_SIZE
	.align		4
.L_15:
        /*0058*/ 	.byte	0x04, 0x1e
        /*005a*/ 	.short	(.L_17 - .L_16)
.L_16:
        /*005c*/ 	.word	0x00000000


	//----- nvinfo : EIATTR_CBANK_PARAM_SIZE
	.align		4
.L_17:
        /*0060*/ 	.byte	0x03, 0x19
        /*0062*/ 	.short	0x0014


	//----- nvinfo : EIATTR_PARAM_CBANK
	.align		4
        /*0064*/ 	.byte	0x04, 0x0a
        /*0066*/ 	.short	(.L_19 - .L_18)
	.align		4
.L_18:
        /*0068*/ 	.word	index@(.nv.constant0.reduce_kernel)
        /*006c*/ 	.short	0x0380
        /*006e*/ 	.short	0x0014


	//----- nvinfo : EIATTR_SW_WAR
	.align		4
.L_19:
        /*0070*/ 	.byte	0x04, 0x36
        /*0072*/ 	.short	(.L_21 - .L_20)
.L_20:
        /*0074*/ 	.word	0x00000008
.L_21:


//--------------------- .nv.callgraph             --------------------------
	.section	.nv.callgraph,"",@"SHT_CUDA_CALLGRAPH"
	.align	4
	.sectionentsize	8
	.align		4
        /*0000*/ 	.word	0x00000000
	.align		4
        /*0004*/ 	.word	0xffffffff
	.align		4
        /*0008*/ 	.word	0x00000000
	.align		4
        /*000c*/ 	.word	0xfffffffe
	.align		4
        /*0010*/ 	.word	0x00000000
	.align		4
        /*0014*/ 	.word	0xfffffffd
	.align		4
        /*0018*/ 	.word	0x00000000
	.align		4
        /*001c*/ 	.word	0xfffffffc


//--------------------- .text.reduce_kernel       --------------------------
	.section	.text.reduce_kernel,"ax",@progbits
	.align	128
        .global         reduce_kernel
        .type           reduce_kernel,@function
        .size           reduce_kernel,(.L_x_7 - reduce_kernel)
        .other          reduce_kernel,@"STO_CUDA_ENTRY STV_DEFAULT"
reduce_kernel:
.text.reduce_kernel:
[----:B------:R-:W-:Y:S01]  /*0000*/  LDC R1, c[0x0][0x37c] ;  /* 0x0000df00ff017b82 */ /* 0x000fe20000000800 */
[----:B------:R-:W0:Y:S01]  /*0010*/  S2R R3, SR_TID.X ;  /* 0x0000000000037919 */ /* 0x000e220000002100 */
[----:B------:R-:W1:Y:S06]  /*0020*/  LDCU UR8, c[0x0][0x390] ;  /* 0x00007200ff0877ac */ /* 0x000e6c0008000800 */
[----:B------:R-:W2:Y:S01]  /*0030*/  LDC R2, c[0x0][0x370] ;  /* 0x0000dc00ff027b82 */ /* 0x000ea20000000800 */
[----:B------:R-:W-:Y:S01]  /*0040*/  BSSY.RECONVERGENT B0, `(.L_x_0) ;  /* 0x0000045000007945 */ /* 0x000fe20003800200 */
[----:B------:R-:W0:Y:S01]  /*0050*/  S2R R0, SR_CTAID.X ;  /* 0x0000000000007919 */ /* 0x000e220000002500 */
[----:B------:R-:W3:Y:S01]  /*0060*/  LDCU.64 UR6, c[0x0][0x358] ;  /* 0x00006b00ff0677ac */ /* 0x000ee20008000a00 */
[----:B------:R-:W-:-:S02]  /*0070*/  IMAD.MOV.U32 R4, RZ, RZ, RZ ;  /* 0x000000ffff047224 */ /* 0x000fc400078e00ff */
[----:B0-----:R-:W-:-:S05]  /*0080*/  IMAD R5, R0, 0x100, R3 ;  /* 0x0000010000057824 */ /* 0x001fca00078e0203 */
[----:B-1----:R-:W-:-:S13]  /*0090*/  ISETP.GE.AND P0, PT, R5, UR8, PT ;  /* 0x0000000805007c0c */ /* 0x002fda000bf06270 */
[----:B--23--:R-:W-:Y:S05]  /*00a0*/  @P0 BRA `(.L_x_1) ;  /* 0x0000000000f80947 */ /* 0x00cfea0003800000 */
[----:B------:R-:W-:Y:S01]  /*00b0*/  SHF.L.U32 R2, R2, 0x8, RZ ;  /* 0x0000000802027819 */ /* 0x000fe200000006ff */
[----:B------:R-:W-:Y:S03]  /*00c0*/  BSSY.RECONVERGENT B1, `(.L_x_2) ;  /* 0x000002a000017945 */ /* 0x000fe60003800200 */
[----:B------:R-:W0:Y:S01]  /*00d0*/  I2F.U32.RP R10, R2 ;  /* 0x00000002000a7306 */ /* 0x000e220000209000 */
[C---:B------:R-:W-:Y:S01]  /*00e0*/  IMAD.IADD R4, R2.reuse, 0x1, R5 ;  /* 0x0000000102047824 */ /* 0x040fe200078e0205 */
[----:B------:R-:W-:Y:S02]  /*00f0*/  IADD3 R11, PT, PT, RZ, -R2, RZ ;  /* 0x80000002ff0b7210 */ /* 0x000fe40007ffe0ff */
[----:B------:R-:W-:Y:S02]  /*0100*/  ISETP.NE.U32.AND P2, PT, R2, RZ, PT ;  /* 0x000000ff0200720c */ /* 0x000fe40003f45070 */
[----:B------:R-:W-:-:S02]  /*0110*/  ISETP.GE.AND P0, PT, R4, UR8, PT ;  /* 0x0000000804007c0c */ /* 0x000fc4000bf06270 */
[----:B------:R-:W-:Y:S02]  /*0120*/  VIMNMX R9, PT, PT, R4, UR8, !PT ;  /* 0x0000000804097c48 */ /* 0x000fe4000ffe0100 */
[----:B------:R-:W-:-:S04]  /*0130*/  SEL R8, RZ, 0x1, P0 ;  /* 0x00000001ff087807 */ /* 0x000fc80000000000 */
[----:B------:R-:W-:Y:S01]  /*0140*/  IADD3 R9, PT, PT, R9, -R4, -R8 ;  /* 0x8000000409097210 */ /* 0x000fe20007ffe808 */
[----:B0-----:R-:W0:Y:S02]  /*0150*/  MUFU.RCP R10, R10 ;  /* 0x0000000a000a7308 */ /* 0x001e240000001000 */
[----:B0-----:R-:W-:-:S06]  /*0160*/  VIADD R6, R10, 0xffffffe ;  /* 0x0ffffffe0a067836 */ /* 0x001fcc0000000000 */
[----:B------:R0:W1:Y:S02]  /*0170*/  F2I.FTZ.U32.TRUNC.NTZ R7, R6 ;  /* 0x0000000600077305 */ /* 0x000064000021f000 */
[----:B0-----:R-:W-:Y:S02]  /*0180*/  HFMA2 R6, -RZ, RZ, 0, 0 ;  /* 0x00000000ff067431 */ /* 0x001fe400000001ff */
[----:B-1----:R-:W-:-:S04]  /*0190*/  IMAD R11, R11, R7, RZ ;  /* 0x000000070b0b7224 */ /* 0x002fc800078e02ff */
[----:B------:R-:W-:-:S06]  /*01a0*/  IMAD.HI.U32 R10, R7, R11, R6 ;  /* 0x0000000b070a7227 */ /* 0x000fcc00078e0006 */
[----:B------:R-:W-:-:S04]  /*01b0*/  IMAD.HI.U32 R7, R10, R9, RZ ;  /* 0x000000090a077227 */ /* 0x000fc800078e00ff */
[----:B------:R-:W-:-:S04]  /*01c0*/  IMAD.MOV R4, RZ, RZ, -R7 ;  /* 0x000000ffff047224 */ /* 0x000fc800078e0a07 */
[----:B------:R-:W-:-:S05]  /*01d0*/  IMAD R9, R2, R4, R9 ;  /* 0x0000000402097224 */ /* 0x000fca00078e0209 */
[----:B------:R-:W-:-:S13]  /*01e0*/  ISETP.GE.U32.AND P0, PT, R9, R2, PT ;  /* 0x000000020900720c */ /* 0x000fda0003f06070 */
[----:B------:R-:W-:Y:S01]  /*01f0*/  @P0 IADD3 R9, PT, PT, -R2, R9, RZ ;  /* 0x0000000902090210 */ /* 0x000fe20007ffe1ff */
[----:B------:R-:W-:-:S03]  /*0200*/  @P0 VIADD R7, R7, 0x1 ;  /* 0x0000000107070836 */ /* 0x000fc60000000000 */
[----:B------:R-:W-:-:S13]  /*0210*/  ISETP.GE.U32.AND P1, PT, R9, R2, PT ;  /* 0x000000020900720c */ /* 0x000fda0003f26070 */
[----:B------:R-:W-:Y:S02]  /*0220*/  @P1 IADD3 R7, PT, PT, R7, 0x1, RZ ;  /* 0x0000000107071810 */ /* 0x000fe40007ffe0ff */
[----:B------:R-:W-:-:S05]  /*0230*/  @!P2 LOP3.LUT R7, RZ, R2, RZ, 0x33, !PT ;  /* 0x00000002ff07a212 */ /* 0x000fca00078e33ff */
[----:B------:R-:W-:-:S05]  /*0240*/  IMAD.IADD R7, R8, 0x1, R7 ;  /* 0x0000000108077824 */ /* 0x000fca00078e0207 */
[C---:B------:R-:W-:Y:S02]  /*0250*/  LOP3.LUT R4, R7.reuse, 0x3, RZ, 0xc0, !PT ;  /* 0x0000000307047812 */ /* 0x040fe400078ec0ff */
[----:B------:R-:W-:Y:S02]  /*0260*/  ISETP.GE.U32.AND P1, PT, R7, 0x3, PT ;  /* 0x000000030700780c */ /* 0x000fe40003f26070 */
[----:B------:R-:W-:Y:S02]  /*0270*/  ISETP.NE.AND P0, PT, R4, 0x3, PT ;  /* 0x000000030400780c */ /* 0x000fe40003f05270 */
[----:B------:R-:W-:-:S11]  /*0280*/  MOV R4, RZ ;  /* 0x000000ff00047202 */ /* 0x000fd60000000f00 */
[----:B------:R-:W-:Y:S05]  /*0290*/  @!P0 BRA `(.L_x_3) ;  /* 0x0000000000308947 */ /* 0x000fea0003800000 */
[----:B------:R-:W0:Y:S01]  /*02a0*/  LDC.64 R8, c[0x0][0x388] ;  /* 0x0000e200ff087b82 */ /* 0x000e220000000a00 */
[----:B------:R-:W-:-:S05]  /*02b0*/  VIADD R4, R7, 0x1 ;  /* 0x0000000107047836 */ /* 0x000fca0000000000 */
[----:B------:R-:W-:Y:S02]  /*02c0*/  LOP3.LUT R6, R4, 0x3, RZ, 0xc0, !PT ;  /* 0x0000000304067812 */ /* 0x000fe400078ec0ff */
[----:B------:R-:W-:-:S03]  /*02d0*/  MOV R4, RZ ;  /* 0x000000ff00047202 */ /* 0x000fc60000000f00 */
[----:B------:R-:W-:-:S07]  /*02e0*/  IMAD.MOV R10, RZ, RZ, -R6 ;  /* 0x000000ffff0a7224 */ /* 0x000fce00078e0a06 */
.L_x_4:
[----:B0-----:R-:W-:-:S06]  /*02f0*/  IMAD.WIDE R6, R5, 0x4, R8 ;  /* 0x0000000405067825 */ /* 0x001fcc00078e0208 */
[----:B------:R-:W2:Y:S01]  /*0300*/  LDG.E R7, desc[UR6][R6.64] ;  /* 0x0000000606077981 */ /* 0x000ea2000c1e1900 */
[----:B------:R-:W-:Y:S01]  /*0310*/  IADD3 R10, PT, PT, R10, 0x1, RZ ;  /* 0x000000010a0a7810 */ /* 0x000fe20007ffe0ff */
[----:B------:R-:W-:-:S03]  /*0320*/  IMAD.IADD R5, R2, 0x1, R5 ;  /* 0x0000000102057824 */ /* 0x000fc600078e0205 */
[----:B------:R-:W-:Y:S01]  /*0330*/  ISETP.NE.AND P0, PT, R10, RZ, PT ;  /* 0x000000ff0a00720c */ /* 0x000fe20003f05270 */
[----:B--2---:R-:W-:-:S12]  /*0340*/  FADD R4, R7, R4 ;  /* 0x0000000407047221 */ /* 0x004fd80000000000 */
[----:B------:R-:W-:Y:S05]  /*0350*/  @P0 BRA `(.L_x_4) ;  /* 0xfffffffc00e40947 */ /* 0x000fea000383ffff */
.L_x_3:
[----:B------:R-:W-:Y:S05]  /*0360*/  BSYNC.RECONVERGENT B1 ;  /* 0x0000000000017941 */ /* 0x000fea0003800200 */
.L_x_2:
[----:B------:R-:W-:Y:S05]  /*0370*/  @!P1 BRA `(.L_x_1) ;  /* 0x0000000000449947 */ /* 0x000fea0003800000 */
.L_x_5:
[----:B------:R-:W0:Y:S02]  /*0380*/  LDC.64 R6, c[0x0][0x388] ;  /* 0x0000e200ff067b82 */ /* 0x000e240000000a00 */
[----:B0-----:R-:W-:-:S04]  /*0390*/  IMAD.WIDE R12, R5, 0x4, R6 ;  /* 0x00000004050c7825 */ /* 0x001fc800078e0206 */
[C---:B------:R-:W-:Y:S02]  /*03a0*/  IMAD.WIDE R6, R2.reuse, 0x4, R12 ;  /* 0x0000000402067825 */ /* 0x040fe400078e020c */
[----:B------:R-:W2:Y:S02]  /*03b0*/  LDG.E R13, desc[UR6][R12.64] ;  /* 0x000000060c0d7981 */ /* 0x000ea4000c1e1900 */
[C---:B------:R-:W-:Y:S02]  /*03c0*/  IMAD.WIDE R8, R2.reuse, 0x4, R6 ;  /* 0x0000000402087825 */ /* 0x040fe400078e0206 */
[----:B------:R-:W3:Y:S02]  /*03d0*/  LDG.E R7, desc[UR6][R6.64] ;  /* 0x0000000606077981 */ /* 0x000ee4000c1e1900 */
[C---:B------:R-:W-:Y:S02]  /*03e0*/  IMAD.WIDE R10, R2.reuse, 0x4, R8 ;  /* 0x00000004020a7825 */ /* 0x040fe400078e0208 */
[----:B------:R-:W4:Y:S04]  /*03f0*/  LDG.E R9, desc[UR6][R8.64] ;  /* 0x0000000608097981 */ /* 0x000f28000c1e1900 */
[----:B------:R-:W5:Y:S01]  /*0400*/  LDG.E R11, desc[UR6][R10.64] ;  /* 0x000000060a0b7981 */ /* 0x000f62000c1e1900 */
[----:B------:R-:W-:-:S04]  /*0410*/  IADD3 R5, PT, PT, R2, R5, R2 ;  /* 0x0000000502057210 */ /* 0x000fc80007ffe002 */
[----:B------:R-:W-:-:S04]  /*0420*/  IADD3 R5, PT, PT, R2, R5, R2 ;  /* 0x0000000502057210 */ /* 0x000fc80007ffe002 */
[----:B------:R-:W-:Y:S01]  /*0430*/  ISETP.GE.AND P0, PT, R5, UR8, PT ;  /* 0x0000000805007c0c */ /* 0x000fe2000bf06270 */
[----:B--2---:R-:W-:-:S04]  /*0440*/  FADD R4, R13, R4 ;  /* 0x000000040d047221 */ /* 0x004fc80000000000 */
[----:B---3--:R-:W-:-:S04]  /*0450*/  FADD R4, R4, R7 ;  /* 0x0000000704047221 */ /* 0x008fc80000000000 */
[----:B----4-:R-:W-:-:S04]  /*0460*/  FADD R4, R4, R9 ;  /* 0x0000000904047221 */ /* 0x010fc80000000000 */
[----:B-----5:R-:W-:Y:S01]  /*0470*/  FADD R4, R4, R11 ;  /* 0x0000000b04047221 */ /* 0x020fe20000000000 */
[----:B------:R-:W-:Y:S06]  /*0480*/  @!P0 BRA `(.L_x_5) ;  /* 0xfffffffc00bc8947 */ /* 0x000fec000383ffff */
.L_x_1:
[----:B------:R-:W-:Y:S05]  /*0490*/  BSYNC.RECONVERGENT B0 ;  /* 0x0000000000007941 */ /* 0x000fea0003800200 */
.L_x_0:
[----:B------:R-:W0:Y:S01]  /*04a0*/  S2UR UR5, SR_CgaCtaId ;  /* 0x00000000000579c3 */ /* 0x000e220000008800 */
[----:B------:R-:W-:Y:S01]  /*04b0*/  UMOV UR4, 0x400 ;  /* 0x0000040000047882 */ /* 0x000fe20000000000 */
[C---:B------:R-:W-:Y:S02]  /*04c0*/  ISETP.GT.U32.AND P0, PT, R3.reuse, 0x7f, PT ;  /* 0x0000007f0300780c */ /* 0x040fe40003f04070 */
[----:B------:R-:W-:Y:S01]  /*04d0*/  ISETP.GT.U32.AND P1, PT, R3, 0x3f, PT ;  /* 0x0000003f0300780c */ /* 0x000fe20003f24070 */
[----:B0-----:R-:W-:-:S06]  /*04e0*/  ULEA UR4, UR5, UR4, 0x18 ;  /* 0x0000000405047291 */ /* 0x001fcc000f8ec0ff */
[----:B------:R-:W-:-:S05]  /*04f0*/  LEA R5, R3, UR4, 0x2 ;  /* 0x0000000403057c11 */ /* 0x000fca000f8e10ff */
[----:B------:R-:W-:Y:S01]  /*0500*/  STS [R5], R4 ;  /* 0x0000000405007388 */ /* 0x000fe20000000800 */
[----:B------:R-:W-:Y:S06]  /*0510*/  BAR.SYNC.DEFER_BLOCKING 0x0 ;  /* 0x0000000000007b1d */ /* 0x000fec0000010000 */
[----:B------:R-:W-:Y:S04]  /*0520*/  @!P0 LDS R2, [R5+0x200] ;  /* 0x0002000005028984 */ /* 0x000fe80000000800 */
[----:B------:R-:W0:Y:S02]  /*0530*/  @!P0 LDS R7, [R5] ;  /* 0x0000000005078984 */ /* 0x000e240000000800 */
[----:B0-----:R-:W-:-:S05]  /*0540*/  @!P0 FADD R2, R2, R7 ;  /* 0x0000000702028221 */ /* 0x001fca0000000000 */
[----:B------:R-:W-:Y:S01]  /*0550*/  @!P0 STS [R5], R2 ;  /* 0x0000000205008388 */ /* 0x000fe20000000800 */
[----:B------:R-:W-:Y:S01]  /*0560*/  BAR.SYNC.DEFER_BLOCKING 0x0 ;  /* 0x0000000000007b1d */ /* 0x000fe20000010000 */
[----:B------:R-:W-:-:S05]  /*0570*/  ISETP.GT.U32.AND P0, PT, R3, 0x1f, PT ;  /* 0x0000001f0300780c */ /* 0x000fca0003f04070 */
        /* <DEDUP_REMOVED lines=29> */
[----:B------:R-:W-:-:S05]  /*0750*/  ISETP.NE.AND P1, PT, R3, RZ, PT ;  /* 0x000000ff0300720c */ /* 0x000fca0003f25270 */
[----:B------:R-:W-:Y:S04]  /*0760*/  @!P0 LDS R2, [R5+0x8] ;  /* 0x0000080005028984 */ /* 0x000fe80000000800 */
[----:B------:R-:W0:Y:S02]  /*0770*/  @!P0 LDS R7, [R5] ;  /* 0x0000000005078984 */ /* 0x000e240000000800 */
[----:B0-----:R-:W-:-:S05]  /*0780*/  @!P0 FADD R2, R2, R7 ;  /* 0x0000000702028221 */ /* 0x001fca0000000000 */
[----:B------:R-:W-:Y:S01]  /*0790*/  @!P0 STS [R5], R2 ;  /* 0x0000000205008388 */ /* 0x000fe20000000800 */
[----:B------:R-:W-:Y:S06]  /*07a0*/  BAR.SYNC.DEFER_BLOCKING 0x0 ;  /* 0x0000000000007b1d */ /* 0x000fec0000010000 */
[----:B------:R-:W-:Y:S04]  /*07b0*/  @!P1 LDS R3, [UR4+0x4] ;  /* 0x00000404ff039984 */ /* 0x000fe80008000800 */
[----:B------:R-:W0:Y:S02]  /*07c0*/  @!P1 LDS R6, [R5] ;  /* 0x0000000005069984 */ /* 0x000e240000000800 */
[----:B0-----:R-:W-:-:S05]  /*07d0*/  @!P1 FADD R6, R3, R6 ;  /* 0x0000000603069221 */ /* 0x001fca0000000000 */
[----:B------:R0:W-:Y:S01]  /*07e0*/  @!P1 STS [R5], R6 ;  /* 0x0000000605009388 */ /* 0x0001e20000000800 */
[----:B------:R-:W-:Y:S06]  /*07f0*/  BAR.SYNC.DEFER_BLOCKING 0x0 ;  /* 0x0000000000007b1d */ /* 0x000fec0000010000 */
[----:B------:R-:W-:Y:S05]  /*0800*/  @P1 EXIT ;  /* 0x000000000000194d */ /* 0x000fea0003800000 */
[----:B0-----:R-:W0:Y:S01]  /*0810*/  LDS R5, [UR4] ;  /* 0x00000004ff057984 */ /* 0x001e220008000800 */
[----:B------:R-:W1:Y:S02]  /*0820*/  LDC.64 R2, c[0x0][0x380] ;  /* 0x0000e000ff027b82 */ /* 0x000e640000000a00 */
[----:B-1----:R-:W-:-:S05]  /*0830*/  IMAD.WIDE.U32 R2, R0, 0x4, R2 ;  /* 0x0000000400027825 */ /* 0x002fca00078e0002 */
[----:B0-----:R-:W-:Y:S01]  /*0840*/  STG.E desc[UR6][R2.64], R5 ;  /* 0x0000000502007986 */ /* 0x001fe2000c101906 */
[----:B------:R-:W-:Y:S05]  /*0850*/  EXIT ;  /* 0x000000000000794d */ /* 0x000fea0003800000 */
.L_x_6:
[----:B------:R-:W-:-:S00]  /*0860*/  BRA `(.L_x_6) ;  /* 0xfffffffc00fc7947 */ /* 0x000fc0000383ffff */
[----:B------:R-:W-:-:S00]  /*0870*/  NOP ;  /* 0x0000000000007918 */ /* 0x000fc00000000000 */
        /* <DEDUP_REMOVED lines=8> */
.L_x_7:


//--------------------- .nv.shared.reduce_kernel  --------------------------
	.section	.nv.shared.reduce_kernel,"aw",@nobits
	.sectionflags	@""
	.align	4
.nv.shared.reduce_kernel:
	.zero		2048


//--------------------- .nv.shared.reserved.0     --------------------------
	.section	.nv.shared.reserved.0,"aw",@nobits
	.weak		__nv_reservedSMEM_offset_0_alias
	.size		__nv_reservedSMEM_offset_0_alias, 0, 64
	.other		__nv_reservedSMEM_offset_0_alias,@"STO_CUDA_RESERVED_SHARED STV_DEFAULT"
__nv_reservedSMEM_offset_0_alias:
	.zero		0
	.zero		64


//--------------------- .nv.constant0.reduce_kernel --------------------------
	.section	.nv.constant0.reduce_kernel,"a",@progbits
	.sectionflags	@""
	.align	4
.nv.constant0.reduce_kernel:
	.zero		916


//--------------------- SYMBOLS --------------------------

	.type		.nv.reservedSmem.offset0,@object
	.size		.nv.reservedSmem.offset0,0x4
	.type		.nv.reservedSmem.cap,@object
	.size		.nv.reservedSmem.cap,0x4
